//
// Generated by NVIDIA NVVM Compiler
//
// Compiler Build ID: CL-36424714
// Cuda compilation tools, release 13.0, V13.0.88
// Based on NVVM 20.0.0
//

.version 9.0
.target sm_100
.address_size 64

	// .globl	Hello
.extern .func  (.param .b32 func_retval0) vprintf
(
	.param .b64 vprintf_param_0,
	.param .b64 vprintf_param_1
)
;
.global .align 1 .b8 $str[58] = {72, 101, 108, 108, 111, 32, 87, 111, 114, 108, 100, 32, 102, 114, 111, 109, 32, 71, 80, 85, 32, 116, 104, 114, 101, 97, 100, 32, 120, 32, 61, 32, 37, 100, 32, 97, 110, 100, 32, 121, 32, 61, 32, 37, 100, 32, 97, 110, 100, 32, 122, 32, 61, 32, 37, 100, 10};

.visible .entry Hello()
{
	.local .align 8 .b8 	__local_depot0[16];
	.reg .b64 	%SP;
	.reg .b64 	%SPL;
	.reg .b32 	%r<6>;
	.reg .b64 	%rd<5>;

	mov.u64 	%SPL, __local_depot0;
	cvta.local.u64 	%SP, %SPL;
	add.u64 	%rd1, %SP, 0;
	add.u64 	%rd2, %SPL, 0;
	mov.u32 	%r1, %tid.x;
	mov.u32 	%r2, %tid.y;
	mov.u32 	%r3, %tid.z;
	st.local.v2.u32 	[%rd2], {%r1, %r2};
	st.local.u32 	[%rd2+8], %r3;
	mov.u64 	%rd3, $str;
	cvta.global.u64 	%rd4, %rd3;
	{ // callseq 0, 0
	.param .b64 param0;
	st.param.b64 	[param0], %rd4;
	.param .b64 param1;
	st.param.b64 	[param1], %rd1;
	.param .b32 retval0;
	call.uni (retval0), 
	vprintf, 
	(
	param0, 
	param1
	);
	ld.param.b32 	%r4, [retval0];
	} // callseq 0
	ret;

}


// ===== COMPILED SASS (sm_100) =====

	.target	sm_100

	.elftype	@"ET_EXEC"


//--------------------- .note.nv.tkinfo           --------------------------
	.section	.note.nv.tkinfo,"",@"SHT_NOTE"
	.sectionflags	@"SHF_NOTE_NV_TKINFO"
	.tkinfo
        /*0018*/ 	.word	0x00000002
        /*0030*/ 	.string	""
        /*0030*/ 	.string	"ptxas"
        /*0030*/ 	.string	"Cuda compilation tools, release 13.0, V13.0.88"
        /*0030*/ 	.string	"Build cuda_13.0.r13.0/compiler.36424714_0"
        /*0030*/ 	.string	"-arch sm_100 -m 64 "



//--------------------- .note.nv.cuinfo           --------------------------
	.section	.note.nv.cuinfo,"",@"SHT_NOTE"
	.sectionflags	@"SHF_NOTE_NV_CUINFO"
        /*0018*/ 	.short	0x0002
        /*001a*/ 	.short	0x0064
        /*001c*/ 	.short	0x0082
	.zero		2


//--------------------- .nv.info                  --------------------------
	.section	.nv.info,"",@"SHT_CUDA_INFO"
	.align	4


	//----- nvinfo : EIATTR_REGCOUNT
	.align		4
        /*0000*/ 	.byte	0x04, 0x2f
        /*0002*/ 	.short	(.L_2 - .L_1)
	.align		4
.L_1:
        /*0004*/ 	.word	index@(Hello)
        /*0008*/ 	.word	0x00000018


	//----- nvinfo : EIATTR_FRAME_SIZE
	.align		4
.L_2:
        /*000c*/ 	.byte	0x04, 0x11
        /*000e*/ 	.short	(.L_4 - .L_3)
	.align		4
.L_3:
        /*0010*/ 	.word	index@(Hello)
        /*0014*/ 	.word	0x00000010


	//----- nvinfo : EIATTR_MIN_STACK_SIZE
	.align		4
.L_4:
        /*0018*/ 	.byte	0x04, 0x12
        /*001a*/ 	.short	(.L_6 - .L_5)
	.align		4
.L_5:
        /*001c*/ 	.word	index@(Hello)
        /*0020*/ 	.word	0x00000010
.L_6:


//--------------------- .nv.compat                --------------------------
	.section	.nv.compat,"",@"SHT_CUDA_COMPAT_INFO"
	.align	4
        /*0000*/ 	.byte	0x02, 0x09, 0x00, 0x00, 0x02, 0x02, 0x01, 0x00, 0x02, 0x05, 0x05, 0x00, 0x03, 0x07, 0x01, 0x01
        /*0010*/ 	.byte	0x02, 0x03, 0x00, 0x00, 0x02, 0x06, 0x01, 0x00, 0x04, 0x0b, 0x08, 0x00, 0x09, 0x00, 0x00, 0x00
        /*0020*/ 	.byte	0x00, 0x00, 0x00, 0x00


//--------------------- .nv.info.Hello            --------------------------
	.section	.nv.info.Hello,"",@"SHT_CUDA_INFO"
	.sectionflags	@""
	.align	4


	//----- nvinfo : EIATTR_CUDA_API_VERSION
	.align		4
        /*0000*/ 	.byte	0x04, 0x37
        /*0002*/ 	.short	(.L_8 - .L_7)
.L_7:
        /*0004*/ 	.word	0x00000082


	//----- nvinfo : EIATTR_SPARSE_MMA_MASK
	.align		4
.L_8:
        /*0008*/ 	.byte	0x03, 0x50
        /*000a*/ 	.short	0x0000


	//----- nvinfo : EIATTR_MAXREG_COUNT
	.align		4
        /*000c*/ 	.byte	0x03, 0x1b
        /*000e*/ 	.short	0x00ff


	//----- nvinfo : EIATTR_EXTERNS
	.align		4
        /*0010*/ 	.byte	0x04, 0x0f
        /*0012*/ 	.short	(.L_10 - .L_9)


	//   ....[0]....
	.align		4
.L_9:
        /*0014*/ 	.word	index@(vprintf)


	//----- nvinfo : EIATTR_MERCURY_ISA_VERSION
	.align		4
.L_10:
        /*0018*/ 	.byte	0x03, 0x5f
        /*001a*/ 	.short	0x0101


	//----- nvinfo : EIATTR_VRC_CTA_INIT_COUNT
	.align		4
        /*001c*/ 	.byte	0x02, 0x4a
	.zero		1
	.zero		1


	//----- nvinfo : EIATTR_SYSCALL_OFFSETS
	.align		4
        /*0020*/ 	.byte	0x04, 0x46
        /*0022*/ 	.short	(.L_12 - .L_11)


	//   ....[0]....
.L_11:
        /*0024*/ 	.word	0x00000110


	//----- nvinfo : EIATTR_EXIT_INSTR_OFFSETS
	.align		4
.L_12:
        /*0028*/ 	.byte	0x04, 0x1c
        /*002a*/ 	.short	(.L_14 - .L_13)


	//   ....[0]....
.L_13:
        /*002c*/ 	.word	0x00000120


	//----- nvinfo : EIATTR_SW_WAR
	.align		4
.L_14:
        /*0030*/ 	.byte	0x04, 0x36
        /*0032*/ 	.short	(.L_16 - .L_15)
.L_15:
        /*0034*/ 	.word	0x00000008
.L_16:


//--------------------- .nv.callgraph             --------------------------
	.section	.nv.callgraph,"",@"SHT_CUDA_CALLGRAPH"
	.align	4
	.sectionentsize	8
	.align		4
        /*0000*/ 	.word	0x00000000
	.align		4
        /*0004*/ 	.word	0xffffffff
	.align		4
        /*0008*/ 	.word	index@(Hello)
	.align		4
        /*000c*/ 	.word	index@(vprintf)
	.align		4
        /*0010*/ 	.word	0x00000000
	.align		4
        /*0014*/ 	.word	0xfffffffe
	.align		4
        /*0018*/ 	.word	0x00000000
	.align		4
        /*001c*/ 	.word	0xfffffffd
	.align		4
        /*0020*/ 	.word	0x00000000
	.align		4
        /*0024*/ 	.word	0xfffffffc


//--------------------- .nv.constant4             --------------------------
	.section	.nv.constant4,"a",@progbits
	.align	8
	.align		8
.nv.constant4:
        /*0000*/ 	.dword	vprintf
	.align		8
        /*0008*/ 	.dword	$str


//--------------------- .text.Hello               --------------------------
	.section	.text.Hello,"ax",@progbits
	.align	128
        .global         Hello
        .type           Hello,@function
        .size           Hello,(.L_x_2 - Hello)
        .other          Hello,@"STO_CUDA_ENTRY STV_DEFAULT"
Hello:
.text.Hello:
[----:B------:R-:W0:Y:S01]  /*0000*/  LDC R1, c[0x0][0x37c] ;  /* 0x0000df00ff017b82 */ /* 0x000e220000000800 */
[----:B------:R-:W1:Y:S01]  /*0010*/  S2R R8, SR_TID.X ;  /* 0x0000000000087919 */ /* 0x000e620000002100 */
[----:B0-----:R-:W-:Y:S01]  /*0020*/  VIADD R1, R1, 0xfffffff0 ;  /* 0xfffffff001017836 */ /* 0x001fe20000000000 */
[----:B------:R-:W-:Y:S01]  /*0030*/  MOV R0, 0x0 ;  /* 0x0000000000007802 */ /* 0x000fe20000000f00 */
[----:B------:R-:W0:Y:S01]  /*0040*/  LDCU UR4, c[0x0][0x2f8] ;  /* 0x00005f00ff0477ac */ /* 0x000e220008000800 */
[----:B------:R-:W1:Y:S03]  /*0050*/  S2R R9, SR_TID.Y ;  /* 0x0000000000097919 */ /* 0x000e660000002200 */
[----:B------:R2:W3:Y:S01]  /*0060*/  LDC.64 R2, c[0x4][R0] ;  /* 0x0100000000027b82 */ /* 0x0004e20000000a00 */
[----:B------:R-:W4:Y:S01]  /*0070*/  LDCU.64 UR6, c[0x4][0x8] ;  /* 0x01000100ff0677ac */ /* 0x000f220008000a00 */
[----:B------:R-:W5:Y:S01]  /*0080*/  S2R R10, SR_TID.Z ;  /* 0x00000000000a7919 */ /* 0x000f620000002300 */
[----:B------:R-:W2:Y:S01]  /*0090*/  LDCU UR5, c[0x0][0x2fc] ;  /* 0x00005f80ff0577ac */ /* 0x000ea20008000800 */
[----:B0-----:R-:W-:Y:S01]  /*00a0*/  IADD3 R6, P0, PT, R1, UR4, RZ ;  /* 0x0000000401067c10 */ /* 0x001fe2000ff1e0ff */
[----:B----4-:R-:W-:Y:S01]  /*00b0*/  IMAD.U32 R4, RZ, RZ, UR6 ;  /* 0x00000006ff047e24 */ /* 0x010fe2000f8e00ff */
[----:B------:R-:W-:-:S03]  /*00c0*/  MOV R5, UR7 ;  /* 0x0000000700057c02 */ /* 0x000fc60008000f00 */
[----:B--2---:R-:W-:Y:S01]  /*00d0*/  IMAD.X R7, RZ, RZ, UR5, P0 ;  /* 0x00000005ff077e24 */ /* 0x004fe200080e06ff */
[----:B-1----:R0:W-:Y:S04]  /*00e0*/  STL.64 [R1], R8 ;  /* 0x0000000801007387 */ /* 0x0021e80000100a00 */
[----:B-----5:R0:W-:Y:S03]  /*00f0*/  STL [R1+0x8], R10 ;  /* 0x0000080a01007387 */ /* 0x0201e60000100800 */
[----:B------:R-:W-:-:S07]  /*0100*/  LEPC R20, `(.L_x_0) ;  /* 0x000000001014794e */ /* 0x000fce0000000000 */
[----:B0--3--:R-:W-:Y:S05]  /*0110*/  CALL.ABS.NOINC R2 ;  /* 0x0000000002007343 */ /* 0x009fea0003c00000 */
.L_x_0:
[----:B------:R-:W-:Y:S05]  /*0120*/  EXIT ;  /* 0x000000000000794d */ /* 0x000fea0003800000 */
.L_x_1:
[----:B------:R-:W-:-:S00]  /*0130*/  BRA `(.L_x_1) ;  /* 0xfffffffc00fc7947 */ /* 0x000fc0000383ffff */
[----:B------:R-:W-:-:S00]  /*0140*/  NOP ;  /* 0x0000000000007918 */ /* 0x000fc00000000000 */
        /* <DEDUP_REMOVED lines=11> */
.L_x_2:


//--------------------- .nv.global.init           --------------------------
	.section	.nv.global.init,"aw",@progbits
.nv.global.init:
	.type		$str,@object
	.size		$str,(.L_0 - $str)
$str:
        /*0000*/ 	.byte	0x48, 0x65, 0x6c, 0x6c, 0x6f, 0x20, 0x57, 0x6f, 0x72, 0x6c, 0x64, 0x20, 0x66, 0x72, 0x6f, 0x6d
        /*0010*/ 	.byte	0x20, 0x47, 0x50, 0x55, 0x20, 0x74, 0x68, 0x72, 0x65, 0x61, 0x64, 0x20, 0x78, 0x20, 0x3d, 0x20
        /*0020*/ 	.byte	0x25, 0x64, 0x20, 0x61, 0x6e, 0x64, 0x20, 0x79, 0x20, 0x3d, 0x20, 0x25, 0x64, 0x20, 0x61, 0x6e
        /*0030*/ 	.byte	0x64, 0x20, 0x7a, 0x20, 0x3d, 0x20, 0x25, 0x64, 0x0a, 0x00
.L_0:


//--------------------- .nv.shared.reserved.0     --------------------------
	.section	.nv.shared.reserved.0,"aw",@nobits
	.weak		__nv_reservedSMEM_offset_0_alias
	.size		__nv_reservedSMEM_offset_0_alias, 0, 64
	.other		__nv_reservedSMEM_offset_0_alias,@"STO_CUDA_RESERVED_SHARED STV_DEFAULT"
__nv_reservedSMEM_offset_0_alias:
	.zero		0
	.zero		64


//--------------------- .nv.constant0.Hello       --------------------------
	.section	.nv.constant0.Hello,"a",@progbits
	.sectionflags	@""
	.align	4
.nv.constant0.Hello:
	.zero		896


//--------------------- SYMBOLS --------------------------

	.type		.nv.reservedSmem.offset0,@object
	.size		.nv.reservedSmem.offset0,0x4
	.type		vprintf,@function
